	.headerflags	@"EF_CUDA_TEXMODE_UNIFIED EF_CUDA_64BIT_ADDRESS EF_CUDA_ACCELERATORS EF_CUDA_SM90 EF_CUDA_VIRTUAL_SM(EF_CUDA_SM90)"
	.elftype	@"ET_EXEC"


//--------------------- .nv.info                  --------------------------
	.section	.nv.info,"",@"SHT_CUDA_INFO"
	.align	4


	//----- nvinfo : EIATTR_REGCOUNT
	.align		4
        /*0000*/ 	.byte	0x04, 0x2f
        /*0002*/ 	.short	(.L_3 - .L_2)
	.align		4
.L_2:
        /*0004*/ 	.word	index@(triton_poi_fused__native_batch_norm_legit_no_training_add_12)
        /*0008*/ 	.word	0x00000016


	//----- nvinfo : EIATTR_MIN_STACK_SIZE
	.align		4
.L_3:
        /*000c*/ 	.byte	0x04, 0x12
        /*000e*/ 	.short	(.L_5 - .L_4)
	.align		4
.L_4:
        /*0010*/ 	.word	index@(triton_poi_fused__native_batch_norm_legit_no_training_add_12)
        /*0014*/ 	.word	0x00000000


	//----- nvinfo : EIATTR_FRAME_SIZE
	.align		4
.L_5:
        /*0018*/ 	.byte	0x04, 0x11
        /*001a*/ 	.short	(.L_7 - .L_6)
	.align		4
.L_6:
        /*001c*/ 	.word	index@(triton_poi_fused__native_batch_norm_legit_no_training_add_12)
        /*0020*/ 	.word	0x00000000


	//----- nvinfo : EIATTR_MIN_STACK_SIZE
	.align		4
.L_7:
        /*0024*/ 	.byte	0x04, 0x12
        /*0026*/ 	.short	(.L_9 - .L_8)
	.align		4
.L_8:
        /*0028*/ 	.word	index@(triton_poi_fused__native_batch_norm_legit_no_training_add_12)
        /*002c*/ 	.word	0x00000000
.L_9:


//--------------------- .nv.info.triton_poi_fused__native_batch_norm_legit_no_training_add_12 --------------------------
	.section	.nv.info.triton_poi_fused__native_batch_norm_legit_no_training_add_12,"",@"SHT_CUDA_INFO"
	.sectionflags	@""
	.align	4


	//----- nvinfo : EIATTR_CUDA_API_VERSION
	.align		4
        /*0000*/ 	.byte	0x04, 0x37
        /*0002*/ 	.short	(.L_11 - .L_10)
.L_10:
        /*0004*/ 	.word	0x0000007c


	//----- nvinfo : EIATTR_KPARAM_INFO
	.align		4
.L_11:
        /*0008*/ 	.byte	0x04, 0x17
        /*000a*/ 	.short	(.L_13 - .L_12)
.L_12:
        /*000c*/ 	.word	0x00000000
        /*0010*/ 	.short	0x0007
        /*0012*/ 	.short	0x0038
        /*0014*/ 	.byte	0x00, 0xf0, 0x11, 0x00


	//----- nvinfo : EIATTR_KPARAM_INFO
	.align		4
.L_13:
        /*0018*/ 	.byte	0x04, 0x17
        /*001a*/ 	.short	(.L_15 - .L_14)
.L_14:
        /*001c*/ 	.word	0x00000000
        /*0020*/ 	.short	0x0006
        /*0022*/ 	.short	0x0030
        /*0024*/ 	.byte	0x00, 0xf4, 0x21, 0x00


	//----- nvinfo : EIATTR_KPARAM_INFO
	.align		4
.L_15:
        /*0028*/ 	.byte	0x04, 0x17
        /*002a*/ 	.short	(.L_17 - .L_16)
.L_16:
        /*002c*/ 	.word	0x00000000
        /*0030*/ 	.short	0x0005
        /*0032*/ 	.short	0x0028
        /*0034*/ 	.byte	0x00, 0xf4, 0x21, 0x00


	//----- nvinfo : EIATTR_KPARAM_INFO
	.align		4
.L_17:
        /*0038*/ 	.byte	0x04, 0x17
        /*003a*/ 	.short	(.L_19 - .L_18)
.L_18:
        /*003c*/ 	.word	0x00000000
        /*0040*/ 	.short	0x0004
        /*0042*/ 	.short	0x0020
        /*0044*/ 	.byte	0x00, 0xf4, 0x21, 0x00


	//----- nvinfo : EIATTR_KPARAM_INFO
	.align		4
.L_19:
        /*0048*/ 	.byte	0x04, 0x17
        /*004a*/ 	.short	(.L_21 - .L_20)
.L_20:
        /*004c*/ 	.word	0x00000000
        /*0050*/ 	.short	0x0003
        /*0052*/ 	.short	0x0018
        /*0054*/ 	.byte	0x00, 0xf4, 0x21, 0x00


	//----- nvinfo : EIATTR_KPARAM_INFO
	.align		4
.L_21:
        /*0058*/ 	.byte	0x04, 0x17
        /*005a*/ 	.short	(.L_23 - .L_22)
.L_22:
        /*005c*/ 	.word	0x00000000
        /*0060*/ 	.short	0x0002
        /*0062*/ 	.short	0x0010
        /*0064*/ 	.byte	0x00, 0xf4, 0x21, 0x00


	//----- nvinfo : EIATTR_KPARAM_INFO
	.align		4
.L_23:
        /*0068*/ 	.byte	0x04, 0x17
        /*006a*/ 	.short	(.L_25 - .L_24)
.L_24:
        /*006c*/ 	.word	0x00000000
        /*0070*/ 	.short	0x0001
        /*0072*/ 	.short	0x0008
        /*0074*/ 	.byte	0x00, 0xf4, 0x21, 0x00


	//----- nvinfo : EIATTR_KPARAM_INFO
	.align		4
.L_25:
        /*0078*/ 	.byte	0x04, 0x17
        /*007a*/ 	.short	(.L_27 - .L_26)
.L_26:
        /*007c*/ 	.word	0x00000000
        /*0080*/ 	.short	0x0000
        /*0082*/ 	.short	0x0000
        /*0084*/ 	.byte	0x00, 0xf4, 0x21, 0x00


	//----- nvinfo : EIATTR_SPARSE_MMA_MASK
	.align		4
.L_27:
        /*0088*/ 	.byte	0x03, 0x50
        /*008a*/ 	.short	0x0000


	//----- nvinfo : EIATTR_MAXREG_COUNT
	.align		4
        /*008c*/ 	.byte	0x03, 0x1b
        /*008e*/ 	.short	0x00ff


	//----- nvinfo : EIATTR_EXIT_INSTR_OFFSETS
	.align		4
        /*0090*/ 	.byte	0x04, 0x1c
        /*0092*/ 	.short	(.L_29 - .L_28)


	//   ....[0]....
.L_28:
        /*0094*/ 	.word	0x00000330


	//   ....[1]....
        /*0098*/ 	.word	0x00000350


	//----- nvinfo : EIATTR_REQNTID
	.align		4
.L_29:
        /*009c*/ 	.byte	0x04, 0x10
        /*009e*/ 	.short	(.L_31 - .L_30)
.L_30:
        /*00a0*/ 	.word	0x00000080
        /*00a4*/ 	.word	0x00000001
        /*00a8*/ 	.word	0x00000001


	//----- nvinfo : EIATTR_CBANK_PARAM_SIZE
	.align		4
.L_31:
        /*00ac*/ 	.byte	0x03, 0x19
        /*00ae*/ 	.short	0x003c


	//----- nvinfo : EIATTR_PARAM_CBANK
	.align		4
        /*00b0*/ 	.byte	0x04, 0x0a
        /*00b2*/ 	.short	(.L_33 - .L_32)
	.align		4
.L_32:
        /*00b4*/ 	.word	index@(.nv.constant0.triton_poi_fused__native_batch_norm_legit_no_training_add_12)
        /*00b8*/ 	.short	0x0210
        /*00ba*/ 	.short	0x003c


	//----- nvinfo : EIATTR_SW_WAR
	.align		4
.L_33:
        /*00bc*/ 	.byte	0x04, 0x36
        /*00be*/ 	.short	(.L_35 - .L_34)
.L_34:
        /*00c0*/ 	.word	0x00000008
.L_35:


//--------------------- .nv.callgraph             --------------------------
	.section	.nv.callgraph,"",@"SHT_CUDA_CALLGRAPH"
	.align	4
	.sectionentsize	8
	.align		4
        /*0000*/ 	.word	0x00000000
	.align		4
        /*0004*/ 	.word	0xffffffff
	.align		4
        /*0008*/ 	.word	0x00000000
	.align		4
        /*000c*/ 	.word	0xfffffffe
	.align		4
        /*0010*/ 	.word	0x00000000
	.align		4
        /*0014*/ 	.word	0xfffffffd
	.align		4
        /*0018*/ 	.word	0x00000000
	.align		4
        /*001c*/ 	.word	0xfffffffc


//--------------------- .nv.constant4             --------------------------
	.section	.nv.constant4,"a",@progbits
	.align	8
	.align		8
.nv.constant4:
        /*0000*/ 	.dword	_$_str
	.align		8
        /*0008*/ 	.dword	_$_str_$_2


//--------------------- .text.triton_poi_fused__native_batch_norm_legit_no_training_add_12 --------------------------
	.section	.text.triton_poi_fused__native_batch_norm_legit_no_training_add_12,"ax",@progbits
	.align	128
        .global         triton_poi_fused__native_batch_norm_legit_no_training_add_12
        .type           triton_poi_fused__native_batch_norm_legit_no_training_add_12,@function
        .size           triton_poi_fused__native_batch_norm_legit_no_training_add_12,(.L_x_1 - triton_poi_fused__native_batch_norm_legit_no_training_add_12)
        .other          triton_poi_fused__native_batch_norm_legit_no_training_add_12,@"STO_CUDA_ENTRY STV_DEFAULT"
triton_poi_fused__native_batch_norm_legit_no_training_add_12:
.text.triton_poi_fused__native_batch_norm_legit_no_training_add_12:
[----:B------:R-:W0:Y:S01]  /*0000*/  LDC R1, c[0x0][0x28] ;  /* 0x00000a00ff017b82 */ /* 0x000e220000000800 */
[----:B------:R-:W1:Y:S07]  /*0010*/  S2R R0, SR_TID.X ;  /* 0x0000000000007919 */ /* 0x000e6e0000002100 */
[----:B------:R-:W2:Y:S01]  /*0020*/  LDC.64 R12, c[0x0][0x228] ;  /* 0x00008a00ff0c7b82 */ /* 0x000ea20000000a00 */
[----:B------:R-:W-:Y:S01]  /*0030*/  ULDC.64 UR4, c[0x0][0x208] ;  /* 0x0000820000047ab9 */ /* 0x000fe20000000a00 */
[----:B------:R-:W3:Y:S06]  /*0040*/  S2R R3, SR_CTAID.X ;  /* 0x0000000000037919 */ /* 0x000eec0000002500 */
[----:B------:R-:W4:Y:S08]  /*0050*/  LDC.64 R8, c[0x0][0x218] ;  /* 0x00008600ff087b82 */ /* 0x000f300000000a00 */
[----:B------:R-:W5:Y:S08]  /*0060*/  LDC.64 R10, c[0x0][0x220] ;  /* 0x00008800ff0a7b82 */ /* 0x000f700000000a00 */
[----:B------:R-:W5:Y:S01]  /*0070*/  LDC.64 R14, c[0x0][0x230] ;  /* 0x00008c00ff0e7b82 */ /* 0x000f620000000a00 */
[----:B-1----:R-:W-:-:S07]  /*0080*/  LOP3.LUT R0, R0, 0x7f, RZ, 0xc0, !PT ;  /* 0x0000007f00007812 */ /* 0x002fce00078ec0ff */
[----:B------:R-:W1:Y:S01]  /*0090*/  LDC.64 R16, c[0x0][0x238] ;  /* 0x00008e00ff107b82 */ /* 0x000e620000000a00 */
[----:B---3--:R-:W-:Y:S02]  /*00a0*/  SHF.R.S32.HI R2, RZ, 0x18, R3 ;  /* 0x00000018ff027819 */ /* 0x008fe40000011403 */
[----:B------:R-:W-:Y:S02]  /*00b0*/  LEA R0, R3, R0, 0x7 ;  /* 0x0000000003007211 */ /* 0x000fe400078e38ff */
[----:B------:R-:W-:-:S03]  /*00c0*/  SGXT R3, R2, 0x1 ;  /* 0x000000010203781a */ /* 0x000fc60000000200 */
[----:B------:R-:W3:Y:S01]  /*00d0*/  LDC.64 R4, c[0x0][0x210] ;  /* 0x00008400ff047b82 */ /* 0x000ee20000000a00 */
[----:B------:R-:W-:Y:S02]  /*00e0*/  ISETP.GE.AND P2, PT, R0, 0x1880, PT ;  /* 0x000018800000780c */ /* 0x000fe40003f46270 */
[----:B------:R-:W-:-:S04]  /*00f0*/  LEA.HI R3, R3, R0, RZ, 0x5 ;  /* 0x0000000003037211 */ /* 0x000fc800078f28ff */
[----:B------:R-:W-:-:S04]  /*0100*/  LOP3.LUT R3, R3, 0xffffffe0, RZ, 0xc0, !PT ;  /* 0xffffffe003037812 */ /* 0x000fc800078ec0ff */
[----:B------:R-:W-:Y:S02]  /*0110*/  IADD3 R19, R0, -R3, RZ ;  /* 0x8000000300137210 */ /* 0x000fe40007ffe0ff */
[----:B------:R-:W-:-:S03]  /*0120*/  CS2R R2, SRZ ;  /* 0x0000000000027805 */ /* 0x000fc6000001ff00 */
[----:B--2---:R-:W-:-:S05]  /*0130*/  IMAD.WIDE R12, R19, 0x4, R12 ;  /* 0x00000004130c7825 */ /* 0x004fca00078e020c */
[----:B------:R2:W3:Y:S01]  /*0140*/  @!P2 LDG.E.EL R2, desc[UR4][R12.64] ;  /* 0x000000040c02a981 */ /* 0x0004e2000c2e1900 */
[----:B------:R-:W-:Y:S01]  /*0150*/  CS2R R6, SRZ ;  /* 0x0000000000067805 */ /* 0x000fe2000001ff00 */
[----:B----4-:R-:W-:Y:S01]  /*0160*/  IMAD.WIDE R8, R0, 0x4, R8 ;  /* 0x0000000400087825 */ /* 0x010fe200078e0208 */
[----:B------:R-:W-:-:S03]  /*0170*/  HFMA2.MMA R18, -RZ, RZ, 0, 0 ;  /* 0x00000000ff127435 */ /* 0x000fc600000001ff */
[C---:B-----5:R-:W-:Y:S01]  /*0180*/  IMAD.WIDE R10, R19.reuse, 0x4, R10 ;  /* 0x00000004130a7825 */ /* 0x060fe200078e020a */
[----:B------:R4:W5:Y:S04]  /*0190*/  @!P2 LDG.E R6, desc[UR4][R8.64] ;  /* 0x000000040806a981 */ /* 0x000968000c1e1900 */
[----:B------:R3:W5:Y:S01]  /*01a0*/  @!P2 LDG.E.EL R3, desc[UR4][R10.64] ;  /* 0x000000040a03a981 */ /* 0x000762000c2e1900 */
[----:B0-2---:R-:W-:-:S04]  /*01b0*/  IMAD.WIDE R12, R19, 0x4, R14 ;  /* 0x00000004130c7825 */ /* 0x005fc800078e020e */
[----:B-1----:R-:W-:Y:S01]  /*01c0*/  IMAD.WIDE R14, R19, 0x4, R16 ;  /* 0x00000004130e7825 */ /* 0x002fe200078e0210 */
[----:B------:R-:W-:Y:S01]  /*01d0*/  MOV R16, RZ ;  /* 0x000000ff00107202 */ /* 0x000fe20000000f00 */
[----:B------:R-:W2:Y:S01]  /*01e0*/  @!P2 LDG.E.EL R7, desc[UR4][R12.64] ;  /* 0x000000040c07a981 */ /* 0x000ea2000c2e1900 */
[----:B----4-:R-:W0:Y:S01]  /*01f0*/  LDC.64 R8, c[0x0][0x240] ;  /* 0x00009000ff087b82 */ /* 0x010e220000000a00 */
[----:B---3--:R-:W-:Y:S02]  /*0200*/  IMAD.WIDE R4, R0, 0x4, R4 ;  /* 0x0000000400047825 */ /* 0x008fe400078e0204 */
[----:B------:R-:W2:Y:S04]  /*0210*/  @!P2 LDG.E.EL R18, desc[UR4][R14.64] ;  /* 0x000000040e12a981 */ /* 0x000ea8000c2e1900 */
[----:B------:R-:W3:Y:S01]  /*0220*/  @!P2 LDG.E R16, desc[UR4][R4.64] ;  /* 0x000000040410a981 */ /* 0x000ee2000c1e1900 */
[----:B------:R-:W-:Y:S01]  /*0230*/  HFMA2.MMA R11, -RZ, RZ, 1.625, 0 ;  /* 0x3e800000ff0b7435 */ /* 0x000fe200000001ff */
[----:B------:R-:W-:-:S04]  /*0240*/  FADD R2, R2, 9.9999997473787516356e-06 ;  /* 0x3727c5ac02027421 */ /* 0x000fc80000000000 */
[----:B------:R-:W1:Y:S01]  /*0250*/  MUFU.SQRT R10, R2 ;  /* 0x00000002000a7308 */ /* 0x000e620000002000 */
[----:B-----5:R-:W-:Y:S01]  /*0260*/  FADD R3, -R3, R6 ;  /* 0x0000000603037221 */ /* 0x020fe20000000100 */
[C---:B-1----:R-:W-:Y:S02]  /*0270*/  FSETP.GT.AND P0, PT, R10.reuse, 8.50705917302346158658e+37, PT ;  /* 0x7e8000000a00780b */ /* 0x042fe40003f04000 */
[----:B------:R-:W-:Y:S02]  /*0280*/  FSETP.GEU.AND P1, PT, R10, 1.175494350822287508e-38, PT ;  /* 0x008000000a00780b */ /* 0x000fe40003f2e000 */
[----:B------:R-:W-:-:S09]  /*0290*/  FSEL R11, R11, 1, P0 ;  /* 0x3f8000000b0b7808 */ /* 0x000fd20000000000 */
[----:B------:R-:W-:Y:S02]  /*02a0*/  @P0 FMUL R10, R10, 0.25 ;  /* 0x3e8000000a0a0820 */ /* 0x000fe40000400000 */
[----:B------:R-:W-:Y:S02]  /*02b0*/  @!P1 FMUL R11, R11, 16777216 ;  /* 0x4b8000000b0b9820 */ /* 0x000fe40000400000 */
[----:B------:R-:W-:-:S06]  /*02c0*/  @!P1 FMUL R10, R10, 16777216 ;  /* 0x4b8000000a0a9820 */ /* 0x000fcc0000400000 */
[----:B------:R-:W1:Y:S02]  /*02d0*/  MUFU.RCP R10, R10 ;  /* 0x0000000a000a7308 */ /* 0x000e640000001000 */
[----:B-1----:R-:W-:-:S04]  /*02e0*/  FMUL R2, R10, R11 ;  /* 0x0000000b0a027220 */ /* 0x002fc80000400000 */
[----:B------:R-:W-:-:S04]  /*02f0*/  FMUL R3, R3, R2 ;  /* 0x0000000203037220 */ /* 0x000fc80000400000 */
[----:B--2---:R-:W-:Y:S01]  /*0300*/  FFMA R7, R3, R7, R18 ;  /* 0x0000000703077223 */ /* 0x004fe20000000012 */
[----:B0-----:R-:W-:-:S04]  /*0310*/  IMAD.WIDE R2, R0, 0x4, R8 ;  /* 0x0000000400027825 */ /* 0x001fc800078e0208 */
[----:B---3--:R-:W-:Y:S01]  /*0320*/  FADD R7, R7, R16 ;  /* 0x0000001007077221 */ /* 0x008fe20000000000 */
[----:B------:R-:W-:Y:S06]  /*0330*/  @P2 EXIT ;  /* 0x000000000000294d */ /* 0x000fec0003800000 */
[----:B------:R-:W-:Y:S01]  /*0340*/  STG.E desc[UR4][R2.64], R7 ;  /* 0x0000000702007986 */ /* 0x000fe2000c101904 */
[----:B------:R-:W-:Y:S05]  /*0350*/  EXIT ;  /* 0x000000000000794d */ /* 0x000fea0003800000 */
.L_x_0:
[----:B------:R-:W-:-:S00]  /*0360*/  BRA `(.L_x_0) ;  /* 0xfffffffc00fc7947 */ /* 0x000fc0000383ffff */
[----:B------:R-:W-:-:S00]  /*0370*/  NOP ;  /* 0x0000000000007918 */ /* 0x000fc00000000000 */
        /* <DEDUP_REMOVED lines=8> */
.L_x_1:


//--------------------- .nv.global.init           --------------------------
	.section	.nv.global.init,"aw",@progbits
.nv.global.init:
	.type		_$_str,@object
	.size		_$_str,(_$_str_$_2 - _$_str)
_$_str:
        /*0000*/ 	.byte	0x5f, 0x5f, 0x43, 0x55, 0x44, 0x41, 0x5f, 0x46, 0x54, 0x5a, 0x00
	.type		_$_str_$_2,@object
	.size		_$_str_$_2,(.L_1 - _$_str_$_2)
_$_str_$_2:
        /*000b*/ 	.byte	0x5f, 0x5f, 0x43, 0x55, 0x44, 0x41, 0x5f, 0x50, 0x52, 0x45, 0x43, 0x5f, 0x53, 0x51, 0x52, 0x54
        /*001b*/ 	.byte	0x00
.L_1:


//--------------------- .nv.constant0.triton_poi_fused__native_batch_norm_legit_no_training_add_12 --------------------------
	.section	.nv.constant0.triton_poi_fused__native_batch_norm_legit_no_training_add_12,"a",@progbits
	.sectionflags	@""
	.align	4
.nv.constant0.triton_poi_fused__native_batch_norm_legit_no_training_add_12:
	.zero		588
